//
// Generated by NVIDIA NVVM Compiler
//
// Compiler Build ID: CL-36424714
// Cuda compilation tools, release 13.0, V13.0.88
// Based on NVVM 20.0.0
//

.version 9.0
.target sm_100
.address_size 64

	// .globl	_Z19computeMatrixMulGPUPfS_S_iii

.visible .entry _Z19computeMatrixMulGPUPfS_S_iii(
	.param .u64 .ptr .align 1 _Z19computeMatrixMulGPUPfS_S_iii_param_0,
	.param .u64 .ptr .align 1 _Z19computeMatrixMulGPUPfS_S_iii_param_1,
	.param .u64 .ptr .align 1 _Z19computeMatrixMulGPUPfS_S_iii_param_2,
	.param .u32 _Z19computeMatrixMulGPUPfS_S_iii_param_3,
	.param .u32 _Z19computeMatrixMulGPUPfS_S_iii_param_4,
	.param .u32 _Z19computeMatrixMulGPUPfS_S_iii_param_5
)
{
	.reg .pred 	%p<13>;
	.reg .b32 	%r<41>;
	.reg .b32 	%f<68>;
	.reg .b64 	%rd<53>;

	ld.param.u64 	%rd7, [_Z19computeMatrixMulGPUPfS_S_iii_param_0];
	ld.param.u64 	%rd8, [_Z19computeMatrixMulGPUPfS_S_iii_param_1];
	ld.param.u64 	%rd6, [_Z19computeMatrixMulGPUPfS_S_iii_param_2];
	ld.param.u32 	%r20, [_Z19computeMatrixMulGPUPfS_S_iii_param_3];
	ld.param.u32 	%r18, [_Z19computeMatrixMulGPUPfS_S_iii_param_4];
	ld.param.u32 	%r19, [_Z19computeMatrixMulGPUPfS_S_iii_param_5];
	cvta.to.global.u64 	%rd1, %rd8;
	cvta.to.global.u64 	%rd2, %rd7;
	mov.u32 	%r21, %tid.x;
	mov.u32 	%r22, %ctaid.x;
	mov.u32 	%r23, %ntid.x;
	mad.lo.s32 	%r1, %r22, %r23, %r21;
	mov.u32 	%r24, %tid.y;
	mov.u32 	%r25, %ctaid.y;
	mov.u32 	%r26, %ntid.y;
	mad.lo.s32 	%r2, %r25, %r26, %r24;
	setp.ge.s32 	%p1, %r2, %r20;
	setp.ge.s32 	%p2, %r1, %r19;
	or.pred  	%p3, %p1, %p2;
	@%p3 bra 	$L__BB0_14;
	setp.lt.s32 	%p4, %r18, 1;
	mov.f32 	%f67, 0f00000000;
	@%p4 bra 	$L__BB0_13;
	mul.lo.s32 	%r3, %r18, %r2;
	and.b32  	%r4, %r18, 7;
	setp.lt.u32 	%p5, %r18, 8;
	mov.f32 	%f67, 0f00000000;
	mov.b32 	%r39, 0;
	@%p5 bra 	$L__BB0_5;
	and.b32  	%r39, %r18, 2147483640;
	neg.s32 	%r37, %r39;
	shl.b32 	%r7, %r19, 3;
	mul.wide.u32 	%rd9, %r3, 4;
	add.s64 	%rd10, %rd9, %rd2;
	add.s64 	%rd52, %rd10, 16;
	mov.f32 	%f67, 0f00000000;
	mul.wide.s32 	%rd13, %r19, 4;
	mov.u32 	%r36, %r1;
$L__BB0_4:
	.pragma "nounroll";
	ld.global.f32 	%f17, [%rd52+-16];
	mul.wide.s32 	%rd11, %r36, 4;
	add.s64 	%rd12, %rd1, %rd11;
	ld.global.f32 	%f18, [%rd12];
	fma.rn.f32 	%f19, %f17, %f18, %f67;
	ld.global.f32 	%f20, [%rd52+-12];
	add.s64 	%rd14, %rd12, %rd13;
	ld.global.f32 	%f21, [%rd14];
	fma.rn.f32 	%f22, %f20, %f21, %f19;
	ld.global.f32 	%f23, [%rd52+-8];
	add.s64 	%rd15, %rd14, %rd13;
	ld.global.f32 	%f24, [%rd15];
	fma.rn.f32 	%f25, %f23, %f24, %f22;
	ld.global.f32 	%f26, [%rd52+-4];
	add.s64 	%rd16, %rd15, %rd13;
	ld.global.f32 	%f27, [%rd16];
	fma.rn.f32 	%f28, %f26, %f27, %f25;
	ld.global.f32 	%f29, [%rd52];
	add.s64 	%rd17, %rd16, %rd13;
	ld.global.f32 	%f30, [%rd17];
	fma.rn.f32 	%f31, %f29, %f30, %f28;
	ld.global.f32 	%f32, [%rd52+4];
	add.s64 	%rd18, %rd17, %rd13;
	ld.global.f32 	%f33, [%rd18];
	fma.rn.f32 	%f34, %f32, %f33, %f31;
	ld.global.f32 	%f35, [%rd52+8];
	add.s64 	%rd19, %rd18, %rd13;
	ld.global.f32 	%f36, [%rd19];
	fma.rn.f32 	%f37, %f35, %f36, %f34;
	ld.global.f32 	%f38, [%rd52+12];
	add.s64 	%rd20, %rd19, %rd13;
	ld.global.f32 	%f39, [%rd20];
	fma.rn.f32 	%f67, %f38, %f39, %f37;
	add.s32 	%r37, %r37, 8;
	add.s32 	%r36, %r36, %r7;
	add.s64 	%rd52, %rd52, 32;
	setp.ne.s32 	%p6, %r37, 0;
	@%p6 bra 	$L__BB0_4;
$L__BB0_5:
	setp.eq.s32 	%p7, %r4, 0;
	@%p7 bra 	$L__BB0_13;
	and.b32  	%r13, %r18, 3;
	setp.lt.u32 	%p8, %r4, 4;
	@%p8 bra 	$L__BB0_8;
	add.s32 	%r28, %r39, %r3;
	mul.wide.u32 	%rd21, %r28, 4;
	add.s64 	%rd22, %rd2, %rd21;
	ld.global.f32 	%f41, [%rd22];
	mad.lo.s32 	%r29, %r39, %r19, %r1;
	mul.wide.s32 	%rd23, %r29, 4;
	add.s64 	%rd24, %rd1, %rd23;
	ld.global.f32 	%f42, [%rd24];
	fma.rn.f32 	%f43, %f41, %f42, %f67;
	cvt.u64.u32 	%rd25, %r3;
	cvt.u64.u32 	%rd26, %r39;
	add.s64 	%rd27, %rd26, %rd25;
	shl.b64 	%rd28, %rd27, 2;
	add.s64 	%rd29, %rd2, %rd28;
	ld.global.f32 	%f44, [%rd29+4];
	mul.wide.s32 	%rd30, %r19, 4;
	add.s64 	%rd31, %rd24, %rd30;
	ld.global.f32 	%f45, [%rd31];
	fma.rn.f32 	%f46, %f44, %f45, %f43;
	ld.global.f32 	%f47, [%rd29+8];
	add.s64 	%rd32, %rd31, %rd30;
	ld.global.f32 	%f48, [%rd32];
	fma.rn.f32 	%f49, %f47, %f48, %f46;
	ld.global.f32 	%f50, [%rd29+12];
	add.s64 	%rd33, %rd32, %rd30;
	ld.global.f32 	%f51, [%rd33];
	fma.rn.f32 	%f67, %f50, %f51, %f49;
	add.s32 	%r39, %r39, 4;
$L__BB0_8:
	setp.eq.s32 	%p9, %r13, 0;
	@%p9 bra 	$L__BB0_13;
	setp.eq.s32 	%p10, %r13, 1;
	@%p10 bra 	$L__BB0_11;
	add.s32 	%r30, %r39, %r3;
	mul.wide.u32 	%rd34, %r30, 4;
	add.s64 	%rd35, %rd2, %rd34;
	ld.global.f32 	%f53, [%rd35];
	mad.lo.s32 	%r31, %r39, %r19, %r1;
	mul.wide.s32 	%rd36, %r31, 4;
	add.s64 	%rd37, %rd1, %rd36;
	ld.global.f32 	%f54, [%rd37];
	fma.rn.f32 	%f55, %f53, %f54, %f67;
	cvt.u64.u32 	%rd38, %r3;
	cvt.u64.u32 	%rd39, %r39;
	add.s64 	%rd40, %rd39, %rd38;
	shl.b64 	%rd41, %rd40, 2;
	add.s64 	%rd42, %rd2, %rd41;
	ld.global.f32 	%f56, [%rd42+4];
	mul.wide.s32 	%rd43, %r19, 4;
	add.s64 	%rd44, %rd37, %rd43;
	ld.global.f32 	%f57, [%rd44];
	fma.rn.f32 	%f67, %f56, %f57, %f55;
	add.s32 	%r39, %r39, 2;
$L__BB0_11:
	and.b32  	%r32, %r18, 1;
	setp.eq.b32 	%p11, %r32, 1;
	not.pred 	%p12, %p11;
	@%p12 bra 	$L__BB0_13;
	add.s32 	%r33, %r39, %r3;
	mul.wide.u32 	%rd45, %r33, 4;
	add.s64 	%rd46, %rd2, %rd45;
	ld.global.f32 	%f58, [%rd46];
	mad.lo.s32 	%r34, %r39, %r19, %r1;
	mul.wide.s32 	%rd47, %r34, 4;
	add.s64 	%rd48, %rd1, %rd47;
	ld.global.f32 	%f59, [%rd48];
	fma.rn.f32 	%f67, %f58, %f59, %f67;
$L__BB0_13:
	mad.lo.s32 	%r35, %r19, %r2, %r1;
	cvta.to.global.u64 	%rd49, %rd6;
	mul.wide.s32 	%rd50, %r35, 4;
	add.s64 	%rd51, %rd49, %rd50;
	st.global.f32 	[%rd51], %f67;
$L__BB0_14:
	ret;

}


// ===== COMPILED SASS (sm_100) =====

	.target	sm_100

	.elftype	@"ET_EXEC"


//--------------------- .note.nv.tkinfo           --------------------------
	.section	.note.nv.tkinfo,"",@"SHT_NOTE"
	.sectionflags	@"SHF_NOTE_NV_TKINFO"
	.tkinfo
        /*0018*/ 	.word	0x00000002
        /*0030*/ 	.string	""
        /*0030*/ 	.string	"ptxas"
        /*0030*/ 	.string	"Cuda compilation tools, release 13.0, V13.0.88"
        /*0030*/ 	.string	"Build cuda_13.0.r13.0/compiler.36424714_0"
        /*0030*/ 	.string	"-arch sm_100 -m 64 "



//--------------------- .note.nv.cuinfo           --------------------------
	.section	.note.nv.cuinfo,"",@"SHT_NOTE"
	.sectionflags	@"SHF_NOTE_NV_CUINFO"
        /*0018*/ 	.short	0x0002
        /*001a*/ 	.short	0x0064
        /*001c*/ 	.short	0x0082
	.zero		2


//--------------------- .nv.info                  --------------------------
	.section	.nv.info,"",@"SHT_CUDA_INFO"
	.align	4


	//----- nvinfo : EIATTR_REGCOUNT
	.align		4
        /*0000*/ 	.byte	0x04, 0x2f
        /*0002*/ 	.short	(.L_1 - .L_0)
	.align		4
.L_0:
        /*0004*/ 	.word	index@(_Z19computeMatrixMulGPUPfS_S_iii)
        /*0008*/ 	.word	0x00000020


	//----- nvinfo : EIATTR_FRAME_SIZE
	.align		4
.L_1:
        /*000c*/ 	.byte	0x04, 0x11
        /*000e*/ 	.short	(.L_3 - .L_2)
	.align		4
.L_2:
        /*0010*/ 	.word	index@(_Z19computeMatrixMulGPUPfS_S_iii)
        /*0014*/ 	.word	0x00000000


	//----- nvinfo : EIATTR_MIN_STACK_SIZE
	.align		4
.L_3:
        /*0018*/ 	.byte	0x04, 0x12
        /*001a*/ 	.short	(.L_5 - .L_4)
	.align		4
.L_4:
        /*001c*/ 	.word	index@(_Z19computeMatrixMulGPUPfS_S_iii)
        /*0020*/ 	.word	0x00000000
.L_5:


//--------------------- .nv.compat                --------------------------
	.section	.nv.compat,"",@"SHT_CUDA_COMPAT_INFO"
	.align	4
        /*0000*/ 	.byte	0x02, 0x09, 0x00, 0x00, 0x02, 0x02, 0x01, 0x00, 0x02, 0x05, 0x05, 0x00, 0x03, 0x07, 0x01, 0x01
        /*0010*/ 	.byte	0x02, 0x03, 0x00, 0x00, 0x02, 0x06, 0x01, 0x00, 0x04, 0x0b, 0x08, 0x00, 0x09, 0x00, 0x00, 0x00
        /*0020*/ 	.byte	0x00, 0x00, 0x00, 0x00


//--------------------- .nv.info._Z19computeMatrixMulGPUPfS_S_iii --------------------------
	.section	.nv.info._Z19computeMatrixMulGPUPfS_S_iii,"",@"SHT_CUDA_INFO"
	.sectionflags	@""
	.align	4


	//----- nvinfo : EIATTR_CUDA_API_VERSION
	.align		4
        /*0000*/ 	.byte	0x04, 0x37
        /*0002*/ 	.short	(.L_7 - .L_6)
.L_6:
        /*0004*/ 	.word	0x00000082


	//----- nvinfo : EIATTR_KPARAM_INFO
	.align		4
.L_7:
        /*0008*/ 	.byte	0x04, 0x17
        /*000a*/ 	.short	(.L_9 - .L_8)
.L_8:
        /*000c*/ 	.word	0x00000000
        /*0010*/ 	.short	0x0005
        /*0012*/ 	.short	0x0020
        /*0014*/ 	.byte	0x00, 0xf0, 0x11, 0x00


	//----- nvinfo : EIATTR_KPARAM_INFO
	.align		4
.L_9:
        /*0018*/ 	.byte	0x04, 0x17
        /*001a*/ 	.short	(.L_11 - .L_10)
.L_10:
        /*001c*/ 	.word	0x00000000
        /*0020*/ 	.short	0x0004
        /*0022*/ 	.short	0x001c
        /*0024*/ 	.byte	0x00, 0xf0, 0x11, 0x00


	//----- nvinfo : EIATTR_KPARAM_INFO
	.align		4
.L_11:
        /*0028*/ 	.byte	0x04, 0x17
        /*002a*/ 	.short	(.L_13 - .L_12)
.L_12:
        /*002c*/ 	.word	0x00000000
        /*0030*/ 	.short	0x0003
        /*0032*/ 	.short	0x0018
        /*0034*/ 	.byte	0x00, 0xf0, 0x11, 0x00


	//----- nvinfo : EIATTR_KPARAM_INFO
	.align		4
.L_13:
        /*0038*/ 	.byte	0x04, 0x17
        /*003a*/ 	.short	(.L_15 - .L_14)
.L_14:
        /*003c*/ 	.word	0x00000000
        /*0040*/ 	.short	0x0002
        /*0042*/ 	.short	0x0010
        /*0044*/ 	.byte	0x00, 0xf5, 0x21, 0x00


	//----- nvinfo : EIATTR_KPARAM_INFO
	.align		4
.L_15:
        /*0048*/ 	.byte	0x04, 0x17
        /*004a*/ 	.short	(.L_17 - .L_16)
.L_16:
        /*004c*/ 	.word	0x00000000
        /*0050*/ 	.short	0x0001
        /*0052*/ 	.short	0x0008
        /*0054*/ 	.byte	0x00, 0xf5, 0x21, 0x00


	//----- nvinfo : EIATTR_KPARAM_INFO
	.align		4
.L_17:
        /*0058*/ 	.byte	0x04, 0x17
        /*005a*/ 	.short	(.L_19 - .L_18)
.L_18:
        /*005c*/ 	.word	0x00000000
        /*0060*/ 	.short	0x0000
        /*0062*/ 	.short	0x0000
        /*0064*/ 	.byte	0x00, 0xf5, 0x21, 0x00


	//----- nvinfo : EIATTR_SPARSE_MMA_MASK
	.align		4
.L_19:
        /*0068*/ 	.byte	0x03, 0x50
        /*006a*/ 	.short	0x0000


	//----- nvinfo : EIATTR_MAXREG_COUNT
	.align		4
        /*006c*/ 	.byte	0x03, 0x1b
        /*006e*/ 	.short	0x00ff


	//----- nvinfo : EIATTR_MERCURY_ISA_VERSION
	.align		4
        /*0070*/ 	.byte	0x03, 0x5f
        /*0072*/ 	.short	0x0101


	//----- nvinfo : EIATTR_VRC_CTA_INIT_COUNT
	.align		4
        /*0074*/ 	.byte	0x02, 0x4a
	.zero		1
	.zero		1


	//----- nvinfo : EIATTR_EXIT_INSTR_OFFSETS
	.align		4
        /*0078*/ 	.byte	0x04, 0x1c
        /*007a*/ 	.short	(.L_21 - .L_20)


	//   ....[0]....
.L_20:
        /*007c*/ 	.word	0x000000d0


	//   ....[1]....
        /*0080*/ 	.word	0x000008f0


	//----- nvinfo : EIATTR_CBANK_PARAM_SIZE
	.align		4
.L_21:
        /*0084*/ 	.byte	0x03, 0x19
        /*0086*/ 	.short	0x0024


	//----- nvinfo : EIATTR_PARAM_CBANK
	.align		4
        /*0088*/ 	.byte	0x04, 0x0a
        /*008a*/ 	.short	(.L_23 - .L_22)
	.align		4
.L_22:
        /*008c*/ 	.word	index@(.nv.constant0._Z19computeMatrixMulGPUPfS_S_iii)
        /*0090*/ 	.short	0x0380
        /*0092*/ 	.short	0x0024


	//----- nvinfo : EIATTR_SW_WAR
	.align		4
.L_23:
        /*0094*/ 	.byte	0x04, 0x36
        /*0096*/ 	.short	(.L_25 - .L_24)
.L_24:
        /*0098*/ 	.word	0x00000008
.L_25:


//--------------------- .nv.callgraph             --------------------------
	.section	.nv.callgraph,"",@"SHT_CUDA_CALLGRAPH"
	.align	4
	.sectionentsize	8
	.align		4
        /*0000*/ 	.word	0x00000000
	.align		4
        /*0004*/ 	.word	0xffffffff
	.align		4
        /*0008*/ 	.word	0x00000000
	.align		4
        /*000c*/ 	.word	0xfffffffe
	.align		4
        /*0010*/ 	.word	0x00000000
	.align		4
        /*0014*/ 	.word	0xfffffffd
	.align		4
        /*0018*/ 	.word	0x00000000
	.align		4
        /*001c*/ 	.word	0xfffffffc


//--------------------- .text._Z19computeMatrixMulGPUPfS_S_iii --------------------------
	.section	.text._Z19computeMatrixMulGPUPfS_S_iii,"ax",@progbits
	.align	128
        .global         _Z19computeMatrixMulGPUPfS_S_iii
        .type           _Z19computeMatrixMulGPUPfS_S_iii,@function
        .size           _Z19computeMatrixMulGPUPfS_S_iii,(.L_x_5 - _Z19computeMatrixMulGPUPfS_S_iii)
        .other          _Z19computeMatrixMulGPUPfS_S_iii,@"STO_CUDA_ENTRY STV_DEFAULT"
_Z19computeMatrixMulGPUPfS_S_iii:
.text._Z19computeMatrixMulGPUPfS_S_iii:
[----:B------:R-:W-:Y:S01]  /*0000*/  LDC R1, c[0x0][0x37c] ;  /* 0x0000df00ff017b82 */ /* 0x000fe20000000800 */
[----:B------:R-:W0:Y:S07]  /*0010*/  S2R R0, SR_TID.X ;  /* 0x0000000000007919 */ /* 0x000e2e0000002100 */
[----:B------:R-:W0:Y:S01]  /*0020*/  S2UR UR4, SR_CTAID.X ;  /* 0x00000000000479c3 */ /* 0x000e220000002500 */
[----:B------:R-:W1:Y:S01]  /*0030*/  LDCU UR6, c[0x0][0x398] ;  /* 0x00007300ff0677ac */ /* 0x000e620008000800 */
[----:B------:R-:W2:Y:S06]  /*0040*/  S2R R16, SR_TID.Y ;  /* 0x0000000000107919 */ /* 0x000eac0000002200 */
[----:B------:R-:W0:Y:S08]  /*0050*/  LDC R3, c[0x0][0x360] ;  /* 0x0000d800ff037b82 */ /* 0x000e300000000800 */
[----:B------:R-:W2:Y:S08]  /*0060*/  S2UR UR5, SR_CTAID.Y ;  /* 0x00000000000579c3 */ /* 0x000eb00000002600 */
[----:B------:R-:W2:Y:S08]  /*0070*/  LDC R5, c[0x0][0x364] ;  /* 0x0000d900ff057b82 */ /* 0x000eb00000000800 */
[----:B------:R-:W3:Y:S01]  /*0080*/  LDC R17, c[0x0][0x3a0] ;  /* 0x0000e800ff117b82 */ /* 0x000ee20000000800 */
[----:B0-----:R-:W-:-:S02]  /*0090*/  IMAD R0, R3, UR4, R0 ;  /* 0x0000000403007c24 */ /* 0x001fc4000f8e0200 */
[----:B--2---:R-:W-:-:S03]  /*00a0*/  IMAD R16, R5, UR5, R16 ;  /* 0x0000000505107c24 */ /* 0x004fc6000f8e0210 */
[----:B---3--:R-:W-:-:S04]  /*00b0*/  ISETP.GE.AND P0, PT, R0, R17, PT ;  /* 0x000000110000720c */ /* 0x008fc80003f06270 */
[----:B-1----:R-:W-:-:S13]  /*00c0*/  ISETP.GE.OR P0, PT, R16, UR6, P0 ;  /* 0x0000000610007c0c */ /* 0x002fda0008706670 */
[----:B------:R-:W-:Y:S05]  /*00d0*/  @P0 EXIT ;  /* 0x000000000000094d */ /* 0x000fea0003800000 */
[----:B------:R-:W0:Y:S01]  /*00e0*/  LDC R19, c[0x0][0x39c] ;  /* 0x0000e700ff137b82 */ /* 0x000e220000000800 */
[----:B------:R-:W1:Y:S01]  /*00f0*/  LDCU.64 UR4, c[0x0][0x358] ;  /* 0x00006b00ff0477ac */ /* 0x000e620008000a00 */
[----:B------:R-:W-:Y:S01]  /*0100*/  HFMA2 R24, -RZ, RZ, 0, 0 ;  /* 0x00000000ff187431 */ /* 0x000fe200000001ff */
[----:B0-----:R-:W-:-:S13]  /*0110*/  ISETP.GE.AND P0, PT, R19, 0x1, PT ;  /* 0x000000011300780c */ /* 0x001fda0003f06270 */
[----:B-1----:R-:W-:Y:S05]  /*0120*/  @!P0 BRA `(.L_x_0) ;  /* 0x0000000400e08947 */ /* 0x002fea0003800000 */
[C---:B------:R-:W-:Y:S01]  /*0130*/  ISETP.GE.U32.AND P1, PT, R19.reuse, 0x8, PT ;  /* 0x000000081300780c */ /* 0x040fe20003f26070 */
[----:B------:R-:W-:Y:S01]  /*0140*/  IMAD R20, R16, R19, RZ ;  /* 0x0000001310147224 */ /* 0x000fe200078e02ff */
[----:B------:R-:W-:Y:S02]  /*0150*/  LOP3.LUT R27, R19, 0x7, RZ, 0xc0, !PT ;  /* 0x00000007131b7812 */ /* 0x000fe400078ec0ff */
[----:B------:R-:W-:Y:S02]  /*0160*/  MOV R24, RZ ;  /* 0x000000ff00187202 */ /* 0x000fe40000000f00 */
[----:B------:R-:W-:Y:S02]  /*0170*/  ISETP.NE.AND P0, PT, R27, RZ, PT ;  /* 0x000000ff1b00720c */ /* 0x000fe40003f05270 */
[----:B------:R-:W-:-:S05]  /*0180*/  MOV R21, RZ ;  /* 0x000000ff00157202 */ /* 0x000fca0000000f00 */
[----:B------:R-:W-:Y:S06]  /*0190*/  @!P1 BRA `(.L_x_1) ;  /* 0x0000000000c49947 */ /* 0x000fec0003800000 */
[----:B------:R-:W0:Y:S01]  /*01a0*/  LDC.64 R2, c[0x0][0x380] ;  /* 0x0000e000ff027b82 */ /* 0x000e220000000a00 */
[----:B------:R-:W-:Y:S02]  /*01b0*/  LOP3.LUT R21, R19, 0x7ffffff8, RZ, 0xc0, !PT ;  /* 0x7ffffff813157812 */ /* 0x000fe400078ec0ff */
[----:B------:R-:W-:Y:S02]  /*01c0*/  MOV R24, RZ ;  /* 0x000000ff00187202 */ /* 0x000fe40000000f00 */
[----:B------:R-:W-:Y:S02]  /*01d0*/  MOV R18, R0 ;  /* 0x0000000000127202 */ /* 0x000fe40000000f00 */
[----:B------:R-:W-:Y:S01]  /*01e0*/  IADD3 R22, PT, PT, -R21, RZ, RZ ;  /* 0x000000ff15167210 */ /* 0x000fe20007ffe1ff */
[----:B0-----:R-:W-:-:S03]  /*01f0*/  IMAD.WIDE.U32 R2, R20, 0x4, R2 ;  /* 0x0000000414027825 */ /* 0x001fc600078e0002 */
[----:B------:R-:W-:-:S04]  /*0200*/  IADD3 R4, P1, PT, R2, 0x10, RZ ;  /* 0x0000001002047810 */ /* 0x000fc80007f3e0ff */
[----:B------:R-:W-:-:S09]  /*0210*/  IADD3.X R5, PT, PT, RZ, R3, RZ, P1, !PT ;  /* 0x00000003ff057210 */ /* 0x000fd20000ffe4ff */
.L_x_2:
[----:B------:R-:W0:Y:S01]  /*0220*/  LDC.64 R14, c[0x0][0x388] ;  /* 0x0000e200ff0e7b82 */ /* 0x000e220000000a00 */
[----:B------:R-:W-:Y:S02]  /*0230*/  MOV R2, R4 ;  /* 0x0000000400027202 */ /* 0x000fe40000000f00 */
[----:B------:R-:W-:-:S05]  /*0240*/  MOV R3, R5 ;  /* 0x0000000500037202 */ /* 0x000fca0000000f00 */
[----:B------:R-:W2:Y:S04]  /*0250*/  LDG.E R25, desc[UR4][R2.64+-0x10] ;  /* 0xfffff00402197981 */ /* 0x000ea8000c1e1900 */
[----:B------:R-:W3:Y:S04]  /*0260*/  LDG.E R23, desc[UR4][R2.64+-0xc] ;  /* 0xfffff40402177981 */ /* 0x000ee8000c1e1900 */
[----:B------:R-:W4:Y:S04]  /*0270*/  LDG.E R29, desc[UR4][R2.64+-0x8] ;  /* 0xfffff804021d7981 */ /* 0x000f28000c1e1900 */
[----:B------:R-:W5:Y:S01]  /*0280*/  LDG.E R28, desc[UR4][R2.64+-0x4] ;  /* 0xfffffc04021c7981 */ /* 0x000f62000c1e1900 */
[----:B0-----:R-:W-:-:S05]  /*0290*/  IMAD.WIDE R14, R18, 0x4, R14 ;  /* 0x00000004120e7825 */ /* 0x001fca00078e020e */
[----:B------:R0:W2:Y:S01]  /*02a0*/  LDG.E R26, desc[UR4][R14.64] ;  /* 0x000000040e1a7981 */ /* 0x0000a2000c1e1900 */
[----:B------:R-:W-:-:S04]  /*02b0*/  IMAD.WIDE R12, R17, 0x4, R14 ;  /* 0x00000004110c7825 */ /* 0x000fc800078e020e */
[C---:B------:R-:W-:Y:S02]  /*02c0*/  IMAD.WIDE R4, R17.reuse, 0x4, R12 ;  /* 0x0000000411047825 */ /* 0x040fe400078e020c */
[----:B------:R-:W3:Y:S02]  /*02d0*/  LDG.E R12, desc[UR4][R12.64] ;  /* 0x000000040c0c7981 */ /* 0x000ee4000c1e1900 */
[C---:B------:R-:W-:Y:S02]  /*02e0*/  IMAD.WIDE R8, R17.reuse, 0x4, R4 ;  /* 0x0000000411087825 */ /* 0x040fe400078e0204 */
[----:B------:R-:W4:Y:S02]  /*02f0*/  LDG.E R4, desc[UR4][R4.64] ;  /* 0x0000000404047981 */ /* 0x000f24000c1e1900 */
[C---:B------:R-:W-:Y:S02]  /*0300*/  IMAD.WIDE R6, R17.reuse, 0x4, R8 ;  /* 0x0000000411067825 */ /* 0x040fe400078e0208 */
[----:B------:R-:W5:Y:S02]  /*0310*/  LDG.E R8, desc[UR4][R8.64] ;  /* 0x0000000408087981 */ /* 0x000f64000c1e1900 */
[----:B------:R-:W-:-:S02]  /*0320*/  IMAD.WIDE R10, R17, 0x4, R6 ;  /* 0x00000004110a7825 */ /* 0x000fc400078e0206 */
[----:B------:R-:W5:Y:S04]  /*0330*/  LDG.E R5, desc[UR4][R2.64] ;  /* 0x0000000402057981 */ /* 0x000f68000c1e1900 */
[----:B------:R-:W5:Y:S01]  /*0340*/  LDG.E R6, desc[UR4][R6.64] ;  /* 0x0000000406067981 */ /* 0x000f62000c1e1900 */
[----:B0-----:R-:W-:-:S03]  /*0350*/  IMAD.WIDE R14, R17, 0x4, R10 ;  /* 0x00000004110e7825 */ /* 0x001fc600078e020a */
[----:B------:R-:W5:Y:S04]  /*0360*/  LDG.E R10, desc[UR4][R10.64] ;  /* 0x000000040a0a7981 */ /* 0x000f68000c1e1900 */
[----:B------:R-:W5:Y:S04]  /*0370*/  LDG.E R13, desc[UR4][R14.64] ;  /* 0x000000040e0d7981 */ /* 0x000f68000c1e1900 */
[----:B------:R-:W5:Y:S04]  /*0380*/  LDG.E R7, desc[UR4][R2.64+0x4] ;  /* 0x0000040402077981 */ /* 0x000f68000c1e1900 */
[----:B------:R-:W5:Y:S01]  /*0390*/  LDG.E R9, desc[UR4][R2.64+0xc] ;  /* 0x00000c0402097981 */ /* 0x000f62000c1e1900 */
[----:B--2---:R-:W-:Y:S01]  /*03a0*/  FFMA R26, R25, R26, R24 ;  /* 0x0000001a191a7223 */ /* 0x004fe20000000018 */
[----:B------:R-:W-:-:S02]  /*03b0*/  IMAD.WIDE R24, R17, 0x4, R14 ;  /* 0x0000000411187825 */ /* 0x000fc400078e020e */
[----:B------:R-:W2:Y:S04]  /*03c0*/  LDG.E R14, desc[UR4][R2.64+0x8] ;  /* 0x00000804020e7981 */ /* 0x000ea8000c1e1900 */
[----:B------:R-:W2:Y:S01]  /*03d0*/  LDG.E R24, desc[UR4][R24.64] ;  /* 0x0000000418187981 */ /* 0x000ea2000c1e1900 */
[----:B---3--:R-:W-:Y:S01]  /*03e0*/  FFMA R12, R23, R12, R26 ;  /* 0x0000000c170c7223 */ /* 0x008fe2000000001a */
[----:B------:R-:W-:-:S03]  /*03f0*/  IADD3 R22, PT, PT, R22, 0x8, RZ ;  /* 0x0000000816167810 */ /* 0x000fc60007ffe0ff */
[----:B----4-:R-:W-:Y:S01]  /*0400*/  FFMA R29, R29, R4, R12 ;  /* 0x000000041d1d7223 */ /* 0x010fe2000000000c */
[----:B------:R-:W-:-:S03]  /*0410*/  ISETP.NE.AND P1, PT, R22, RZ, PT ;  /* 0x000000ff1600720c */ /* 0x000fc60003f25270 */
[----:B-----5:R-:W-:Y:S01]  /*0420*/  FFMA R8, R28, R8, R29 ;  /* 0x000000081c087223 */ /* 0x020fe2000000001d */
[----:B------:R-:W-:-:S03]  /*0430*/  IADD3 R4, P2, PT, R2, 0x20, RZ ;  /* 0x0000002002047810 */ /* 0x000fc60007f5e0ff */
[----:B------:R-:W-:Y:S01]  /*0440*/  FFMA R6, R5, R6, R8 ;  /* 0x0000000605067223 */ /* 0x000fe20000000008 */
[----:B------:R-:W-:Y:S02]  /*0450*/  IADD3.X R5, PT, PT, RZ, R3, RZ, P2, !PT ;  /* 0x00000003ff057210 */ /* 0x000fe400017fe4ff */
[----:B------:R-:W-:Y:S01]  /*0460*/  LEA R18, R17, R18, 0x3 ;  /* 0x0000001211127211 */ /* 0x000fe200078e18ff */
[----:B------:R-:W-:-:S04]  /*0470*/  FFMA R7, R7, R10, R6 ;  /* 0x0000000a07077223 */ /* 0x000fc80000000006 */
[----:B--2---:R-:W-:-:S04]  /*0480*/  FFMA R14, R14, R13, R7 ;  /* 0x0000000d0e0e7223 */ /* 0x004fc80000000007 */
[----:B------:R-:W-:Y:S01]  /*0490*/  FFMA R24, R9, R24, R14 ;  /* 0x0000001809187223 */ /* 0x000fe2000000000e */
[----:B------:R-:W-:Y:S06]  /*04a0*/  @P1 BRA `(.L_x_2) ;  /* 0xfffffffc005c1947 */ /* 0x000fec000383ffff */
.L_x_1:
[----:B------:R-:W-:Y:S05]  /*04b0*/  @!P0 BRA `(.L_x_0) ;  /* 0x0000000000fc8947 */ /* 0x000fea0003800000 */
[----:B------:R-:W-:Y:S02]  /*04c0*/  ISETP.GE.U32.AND P1, PT, R27, 0x4, PT ;  /* 0x000000041b00780c */ /* 0x000fe40003f26070 */
[----:B------:R-:W-:-:S04]  /*04d0*/  LOP3.LUT R14, R19, 0x3, RZ, 0xc0, !PT ;  /* 0x00000003130e7812 */ /* 0x000fc800078ec0ff */
[----:B------:R-:W-:-:S07]  /*04e0*/  ISETP.NE.AND P0, PT, R14, RZ, PT ;  /* 0x000000ff0e00720c */ /* 0x000fce0003f05270 */
[----:B------:R-:W-:Y:S06]  /*04f0*/  @!P1 BRA `(.L_x_3) ;  /* 0x00000000006c9947 */ /* 0x000fec0003800000 */
[----:B------:R-:W0:Y:S01]  /*0500*/  LDC.64 R4, c[0x0][0x388] ;  /* 0x0000e200ff047b82 */ /* 0x000e220000000a00 */
[----:B------:R-:W1:Y:S01]  /*0510*/  LDCU.64 UR6, c[0x0][0x380] ;  /* 0x00007000ff0677ac */ /* 0x000e620008000a00 */
[----:B------:R-:W-:Y:S01]  /*0520*/  IMAD R7, R21, R17, R0 ;  /* 0x0000001115077224 */ /* 0x000fe200078e0200 */
[CC--:B------:R-:W-:Y:S02]  /*0530*/  IADD3 R3, PT, PT, R20.reuse, R21.reuse, RZ ;  /* 0x0000001514037210 */ /* 0x0c0fe40007ffe0ff */
[----:B------:R-:W-:-:S03]  /*0540*/  IADD3 R8, P1, PT, R20, R21, RZ ;  /* 0x0000001514087210 */ /* 0x000fc60007f3e0ff */
[----:B------:R-:W2:Y:S01]  /*0550*/  LDC.64 R12, c[0x0][0x380] ;  /* 0x0000e000ff0c7b82 */ /* 0x000ea20000000a00 */
[----:B0-----:R-:W-:-:S04]  /*0560*/  IMAD.WIDE R4, R7, 0x4, R4 ;  /* 0x0000000407047825 */ /* 0x001fc800078e0204 */
[----:B------:R-:W-:Y:S02]  /*0570*/  IMAD.WIDE R6, R17, 0x4, R4 ;  /* 0x0000000411067825 */ /* 0x000fe400078e0204 */
[----:B------:R-:W3:Y:S02]  /*0580*/  LDG.E R4, desc[UR4][R4.64] ;  /* 0x0000000404047981 */ /* 0x000ee4000c1e1900 */
[----:B--2---:R-:W-:Y:S01]  /*0590*/  IMAD.WIDE.U32 R12, R3, 0x4, R12 ;  /* 0x00000004030c7825 */ /* 0x004fe200078e000c */
[----:B------:R-:W-:Y:S02]  /*05a0*/  IADD3.X R3, PT, PT, RZ, RZ, RZ, P1, !PT ;  /* 0x000000ffff037210 */ /* 0x000fe40000ffe4ff */
[----:B-1----:R-:W-:-:S03]  /*05b0*/  LEA R2, P1, R8, UR6, 0x2 ;  /* 0x0000000608027c11 */ /* 0x002fc6000f8210ff */
[----:B------:R-:W3:Y:S01]  /*05c0*/  LDG.E R13, desc[UR4][R12.64] ;  /* 0x000000040c0d7981 */ /* 0x000ee2000c1e1900 */
[----:B------:R-:W-:Y:S01]  /*05d0*/  LEA.HI.X R3, R8, UR7, R3, 0x2, P1 ;  /* 0x0000000708037c11 */ /* 0x000fe200088f1403 */
[C---:B------:R-:W-:Y:S02]  /*05e0*/  IMAD.WIDE R8, R17.reuse, 0x4, R6 ;  /* 0x0000000411087825 */ /* 0x040fe400078e0206 */
[----:B------:R-:W2:Y:S04]  /*05f0*/  LDG.E R6, desc[UR4][R6.64] ;  /* 0x0000000406067981 */ /* 0x000ea8000c1e1900 */
[----:B------:R-:W2:Y:S01]  /*0600*/  LDG.E R15, desc[UR4][R2.64+0x4] ;  /* 0x00000404020f7981 */ /* 0x000ea2000c1e1900 */
[----:B------:R-:W-:-:S03]  /*0610*/  IMAD.WIDE R10, R17, 0x4, R8 ;  /* 0x00000004110a7825 */ /* 0x000fc600078e0208 */
[----:B------:R-:W4:Y:S04]  /*0620*/  LDG.E R22, desc[UR4][R8.64] ;  /* 0x0000000408167981 */ /* 0x000f28000c1e1900 */
[----:B------:R-:W4:Y:S04]  /*0630*/  LDG.E R18, desc[UR4][R2.64+0x8] ;  /* 0x0000080402127981 */ /* 0x000f28000c1e1900 */
[----:B------:R-:W5:Y:S04]  /*0640*/  LDG.E R26, desc[UR4][R2.64+0xc] ;  /* 0x00000c04021a7981 */ /* 0x000f68000c1e1900 */
[----:B------:R-:W5:Y:S01]  /*0650*/  LDG.E R10, desc[UR4][R10.64] ;  /* 0x000000040a0a7981 */ /* 0x000f62000c1e1900 */
[----:B------:R-:W-:Y:S01]  /*0660*/  IADD3 R21, PT, PT, R21, 0x4, RZ ;  /* 0x0000000415157810 */ /* 0x000fe20007ffe0ff */
[----:B---3--:R-:W-:-:S04]  /*0670*/  FFMA R24, R13, R4, R24 ;  /* 0x000000040d187223 */ /* 0x008fc80000000018 */
[----:B--2---:R-:W-:-:S04]  /*0680*/  FFMA R15, R15, R6, R24 ;  /* 0x000000060f0f7223 */ /* 0x004fc80000000018 */
[----:B----4-:R-:W-:-:S04]  /*0690*/  FFMA R15, R18, R22, R15 ;  /* 0x00000016120f7223 */ /* 0x010fc8000000000f */
[----:B-----5:R-:W-:-:S07]  /*06a0*/  FFMA R24, R26, R10, R15 ;  /* 0x0000000a1a187223 */ /* 0x020fce000000000f */
.L_x_3:
[----:B------:R-:W-:Y:S05]  /*06b0*/  @!P0 BRA `(.L_x_0) ;  /* 0x00000000007c8947 */ /* 0x000fea0003800000 */
[----:B------:R-:W-:Y:S01]  /*06c0*/  ISETP.NE.AND P1, PT, R14, 0x1, PT ;  /* 0x000000010e00780c */ /* 0x000fe20003f25270 */
[----:B------:R-:W0:Y:S01]  /*06d0*/  LDC.64 R10, c[0x0][0x380] ;  /* 0x0000e000ff0a7b82 */ /* 0x000e220000000a00 */
[----:B------:R-:W-:-:S04]  /*06e0*/  LOP3.LUT R19, R19, 0x1, RZ, 0xc0, !PT ;  /* 0x0000000113137812 */ /* 0x000fc800078ec0ff */
[----:B------:R-:W-:-:S03]  /*06f0*/  ISETP.NE.U32.AND P0, PT, R19, 0x1, PT ;  /* 0x000000011300780c */ /* 0x000fc60003f05070 */
[----:B------:R-:W1:Y:S04]  /*0700*/  LDC.64 R8, c[0x0][0x388] ;  /* 0x0000e200ff087b82 */ /* 0x000e680000000a00 */
[CC--:B------:R-:W-:Y:S02]  /*0710*/  @P1 IADD3 R13, PT, PT, R20.reuse, R21.reuse, RZ ;  /* 0x00000015140d1210 */ /* 0x0c0fe40007ffe0ff */
[----:B------:R-:W-:Y:S02]  /*0720*/  @P1 IADD3 R12, P2, PT, R20, R21, RZ ;  /* 0x00000015140c1210 */ /* 0x000fe40007f5e0ff */
[----:B------:R-:W2:Y:S02]  /*0730*/  @P1 LDC.64 R2, c[0x0][0x380] ;  /* 0x0000e000ff021b82 */ /* 0x000ea40000000a00 */
[----:B------:R-:W-:-:S06]  /*0740*/  @P1 IADD3.X R14, PT, PT, RZ, RZ, RZ, P2, !PT ;  /* 0x000000ffff0e1210 */ /* 0x000fcc00017fe4ff */
[----:B------:R-:W3:Y:S01]  /*0750*/  LDC.64 R4, c[0x0][0x380] ;  /* 0x0000e000ff047b82 */ /* 0x000ee20000000a00 */
[----:B0-----:R-:W-:-:S04]  /*0760*/  @P1 IMAD.WIDE.U32 R10, R13, 0x4, R10 ;  /* 0x000000040d0a1825 */ /* 0x001fc800078e000a */
[C---:B------:R-:W-:Y:S01]  /*0770*/  @P1 IMAD R13, R21.reuse, R17, R0 ;  /* 0x00000011150d1224 */ /* 0x040fe200078e0200 */
[----:B------:R-:W-:Y:S01]  /*0780*/  @P1 IADD3 R21, PT, PT, R21, 0x2, RZ ;  /* 0x0000000215151810 */ /* 0x000fe20007ffe0ff */
[----:B------:R-:W4:Y:S01]  /*0790*/  @P1 LDG.E R11, desc[UR4][R10.64] ;  /* 0x000000040a0b1981 */ /* 0x000f22000c1e1900 */
[----:B------:R-:W0:Y:S01]  /*07a0*/  LDC.64 R6, c[0x0][0x388] ;  /* 0x0000e200ff067b82 */ /* 0x000e220000000a00 */
[----:B-1----:R-:W-:Y:S01]  /*07b0*/  @P1 IMAD.WIDE R8, R13, 0x4, R8 ;  /* 0x000000040d081825 */ /* 0x002fe200078e0208 */
[----:B------:R-:W-:Y:S02]  /*07c0*/  @!P0 IADD3 R15, PT, PT, R20, R21, RZ ;  /* 0x00000015140f8210 */ /* 0x000fe40007ffe0ff */
[----:B--2---:R-:W-:Y:S01]  /*07d0*/  @P1 LEA R2, P2, R12, R2, 0x2 ;  /* 0x000000020c021211 */ /* 0x004fe200078410ff */
[----:B------:R-:W-:-:S03]  /*07e0*/  @!P0 IMAD R21, R21, R17, R0 ;  /* 0x0000001115158224 */ /* 0x000fc600078e0200 */
[----:B------:R-:W-:Y:S01]  /*07f0*/  @P1 LEA.HI.X R3, R12, R3, R14, 0x2, P2 ;  /* 0x000000030c031211 */ /* 0x000fe200010f140e */
[----:B------:R-:W-:Y:S01]  /*0800*/  @P1 IMAD.WIDE R12, R17, 0x4, R8 ;  /* 0x00000004110c1825 */ /* 0x000fe200078e0208 */
[----:B------:R-:W4:Y:S03]  /*0810*/  @P1 LDG.E R14, desc[UR4][R8.64] ;  /* 0x00000004080e1981 */ /* 0x000f26000c1e1900 */
[----:B---3--:R-:W-:Y:S01]  /*0820*/  @!P0 IMAD.WIDE.U32 R4, R15, 0x4, R4 ;  /* 0x000000040f048825 */ /* 0x008fe200078e0004 */
[----:B------:R-:W2:Y:S04]  /*0830*/  @P1 LDG.E R2, desc[UR4][R2.64+0x4] ;  /* 0x0000040402021981 */ /* 0x000ea8000c1e1900 */
[----:B------:R-:W2:Y:S01]  /*0840*/  @P1 LDG.E R12, desc[UR4][R12.64] ;  /* 0x000000040c0c1981 */ /* 0x000ea2000c1e1900 */
[----:B0-----:R-:W-:-:S03]  /*0850*/  @!P0 IMAD.WIDE R6, R21, 0x4, R6 ;  /* 0x0000000415068825 */ /* 0x001fc600078e0206 */
[----:B------:R-:W3:Y:S04]  /*0860*/  @!P0 LDG.E R5, desc[UR4][R4.64] ;  /* 0x0000000404058981 */ /* 0x000ee8000c1e1900 */
[----:B------:R-:W3:Y:S01]  /*0870*/  @!P0 LDG.E R6, desc[UR4][R6.64] ;  /* 0x0000000406068981 */ /* 0x000ee2000c1e1900 */
[----:B----4-:R-:W-:-:S04]  /*0880*/  @P1 FFMA R11, R11, R14, R24 ;  /* 0x0000000e0b0b1223 */ /* 0x010fc80000000018 */
[----:B--2---:R-:W-:-:S04]  /*0890*/  @P1 FFMA R24, R2, R12, R11 ;  /* 0x0000000c02181223 */ /* 0x004fc8000000000b */
[----:B---3--:R-:W-:-:S07]  /*08a0*/  @!P0 FFMA R24, R5, R6, R24 ;  /* 0x0000000605188223 */ /* 0x008fce0000000018 */
.L_x_0:
[----:B------:R-:W0:Y:S01]  /*08b0*/  LDC.64 R2, c[0x0][0x390] ;  /* 0x0000e400ff027b82 */ /* 0x000e220000000a00 */
[----:B------:R-:W-:-:S04]  /*08c0*/  IMAD R17, R16, R17, R0 ;  /* 0x0000001110117224 */ /* 0x000fc800078e0200 */
[----:B0-----:R-:W-:-:S05]  /*08d0*/  IMAD.WIDE R2, R17, 0x4, R2 ;  /* 0x0000000411027825 */ /* 0x001fca00078e0202 */
[----:B------:R-:W-:Y:S01]  /*08e0*/  STG.E desc[UR4][R2.64], R24 ;  /* 0x0000001802007986 */ /* 0x000fe2000c101904 */
[----:B------:R-:W-:Y:S05]  /*08f0*/  EXIT ;  /* 0x000000000000794d */ /* 0x000fea0003800000 */
.L_x_4:
[----:B------:R-:W-:-:S00]  /*0900*/  BRA `(.L_x_4) ;  /* 0xfffffffc00fc7947 */ /* 0x000fc0000383ffff */
[----:B------:R-:W-:-:S00]  /*0910*/  NOP ;  /* 0x0000000000007918 */ /* 0x000fc00000000000 */
        /* <DEDUP_REMOVED lines=14> */
.L_x_5:


//--------------------- .nv.shared.reserved.0     --------------------------
	.section	.nv.shared.reserved.0,"aw",@nobits
	.weak		__nv_reservedSMEM_offset_0_alias
	.size		__nv_reservedSMEM_offset_0_alias, 0, 64
	.other		__nv_reservedSMEM_offset_0_alias,@"STO_CUDA_RESERVED_SHARED STV_DEFAULT"
__nv_reservedSMEM_offset_0_alias:
	.zero		0
	.zero		64


//--------------------- .nv.constant0._Z19computeMatrixMulGPUPfS_S_iii --------------------------
	.section	.nv.constant0._Z19computeMatrixMulGPUPfS_S_iii,"a",@progbits
	.sectionflags	@""
	.align	4
.nv.constant0._Z19computeMatrixMulGPUPfS_S_iii:
	.zero		932


//--------------------- SYMBOLS --------------------------

	.type		.nv.reservedSmem.offset0,@object
	.size		.nv.reservedSmem.offset0,0x4
